//
// Generated by NVIDIA NVVM Compiler
//
// Compiler Build ID: CL-36424714
// Cuda compilation tools, release 13.0, V13.0.88
// Based on NVVM 20.0.0
//

.version 9.0
.target sm_100
.address_size 64

	// .globl	_Z12matMulKernelP6MatrixS0_S0_

.visible .entry _Z12matMulKernelP6MatrixS0_S0_(
	.param .u64 .ptr .align 1 _Z12matMulKernelP6MatrixS0_S0__param_0,
	.param .u64 .ptr .align 1 _Z12matMulKernelP6MatrixS0_S0__param_1,
	.param .u64 .ptr .align 1 _Z12matMulKernelP6MatrixS0_S0__param_2
)
{
	.reg .pred 	%p<10>;
	.reg .b32 	%r<41>;
	.reg .b32 	%f<68>;
	.reg .b64 	%rd<49>;

	ld.param.u64 	%rd9, [_Z12matMulKernelP6MatrixS0_S0__param_0];
	ld.param.u64 	%rd7, [_Z12matMulKernelP6MatrixS0_S0__param_1];
	ld.param.u64 	%rd8, [_Z12matMulKernelP6MatrixS0_S0__param_2];
	cvta.to.global.u64 	%rd1, %rd9;
	mov.u32 	%r20, %tid.y;
	mov.u32 	%r21, %ctaid.y;
	mov.u32 	%r22, %ntid.y;
	mad.lo.s32 	%r1, %r21, %r22, %r20;
	mov.u32 	%r23, %tid.x;
	mov.u32 	%r24, %ctaid.x;
	mov.u32 	%r25, %ntid.x;
	mad.lo.s32 	%r2, %r24, %r25, %r23;
	ld.global.u32 	%r3, [%rd1];
	setp.lt.s32 	%p1, %r3, 1;
	mov.f32 	%f67, 0f00000000;
	@%p1 bra 	$L__BB0_12;
	cvta.to.global.u64 	%rd10, %rd7;
	ld.global.u64 	%rd11, [%rd1+8];
	cvta.to.global.u64 	%rd2, %rd11;
	mul.lo.s32 	%r4, %r3, %r1;
	ld.global.u64 	%rd12, [%rd10+8];
	cvta.to.global.u64 	%rd3, %rd12;
	ld.global.u32 	%r5, [%rd10];
	and.b32  	%r6, %r3, 7;
	setp.lt.u32 	%p2, %r3, 8;
	mov.f32 	%f67, 0f00000000;
	mov.b32 	%r39, 0;
	@%p2 bra 	$L__BB0_4;
	and.b32  	%r39, %r3, 2147483640;
	neg.s32 	%r37, %r39;
	shl.b32 	%r9, %r5, 3;
	mul.wide.u32 	%rd13, %r4, 4;
	add.s64 	%rd14, %rd13, %rd2;
	add.s64 	%rd48, %rd14, 16;
	mov.f32 	%f67, 0f00000000;
	mul.wide.s32 	%rd17, %r5, 4;
	mov.u32 	%r36, %r2;
$L__BB0_3:
	.pragma "nounroll";
	ld.global.f32 	%f17, [%rd48+-16];
	mul.wide.s32 	%rd15, %r36, 4;
	add.s64 	%rd16, %rd3, %rd15;
	ld.global.f32 	%f18, [%rd16];
	fma.rn.f32 	%f19, %f17, %f18, %f67;
	ld.global.f32 	%f20, [%rd48+-12];
	add.s64 	%rd18, %rd16, %rd17;
	ld.global.f32 	%f21, [%rd18];
	fma.rn.f32 	%f22, %f20, %f21, %f19;
	ld.global.f32 	%f23, [%rd48+-8];
	add.s64 	%rd19, %rd18, %rd17;
	ld.global.f32 	%f24, [%rd19];
	fma.rn.f32 	%f25, %f23, %f24, %f22;
	ld.global.f32 	%f26, [%rd48+-4];
	add.s64 	%rd20, %rd19, %rd17;
	ld.global.f32 	%f27, [%rd20];
	fma.rn.f32 	%f28, %f26, %f27, %f25;
	ld.global.f32 	%f29, [%rd48];
	add.s64 	%rd21, %rd20, %rd17;
	ld.global.f32 	%f30, [%rd21];
	fma.rn.f32 	%f31, %f29, %f30, %f28;
	ld.global.f32 	%f32, [%rd48+4];
	add.s64 	%rd22, %rd21, %rd17;
	ld.global.f32 	%f33, [%rd22];
	fma.rn.f32 	%f34, %f32, %f33, %f31;
	ld.global.f32 	%f35, [%rd48+8];
	add.s64 	%rd23, %rd22, %rd17;
	ld.global.f32 	%f36, [%rd23];
	fma.rn.f32 	%f37, %f35, %f36, %f34;
	ld.global.f32 	%f38, [%rd48+12];
	add.s64 	%rd24, %rd23, %rd17;
	ld.global.f32 	%f39, [%rd24];
	fma.rn.f32 	%f67, %f38, %f39, %f37;
	add.s32 	%r37, %r37, 8;
	add.s32 	%r36, %r36, %r9;
	add.s64 	%rd48, %rd48, 32;
	setp.ne.s32 	%p3, %r37, 0;
	@%p3 bra 	$L__BB0_3;
$L__BB0_4:
	setp.eq.s32 	%p4, %r6, 0;
	@%p4 bra 	$L__BB0_12;
	and.b32  	%r15, %r3, 3;
	setp.lt.u32 	%p5, %r6, 4;
	@%p5 bra 	$L__BB0_7;
	add.s32 	%r27, %r4, %r39;
	mul.wide.s32 	%rd25, %r27, 4;
	add.s64 	%rd26, %rd2, %rd25;
	ld.global.f32 	%f41, [%rd26];
	mad.lo.s32 	%r28, %r5, %r39, %r2;
	mul.wide.s32 	%rd27, %r28, 4;
	add.s64 	%rd28, %rd3, %rd27;
	ld.global.f32 	%f42, [%rd28];
	fma.rn.f32 	%f43, %f41, %f42, %f67;
	ld.global.f32 	%f44, [%rd26+4];
	mul.wide.s32 	%rd29, %r5, 4;
	add.s64 	%rd30, %rd28, %rd29;
	ld.global.f32 	%f45, [%rd30];
	fma.rn.f32 	%f46, %f44, %f45, %f43;
	ld.global.f32 	%f47, [%rd26+8];
	add.s64 	%rd31, %rd30, %rd29;
	ld.global.f32 	%f48, [%rd31];
	fma.rn.f32 	%f49, %f47, %f48, %f46;
	ld.global.f32 	%f50, [%rd26+12];
	add.s64 	%rd32, %rd31, %rd29;
	ld.global.f32 	%f51, [%rd32];
	fma.rn.f32 	%f67, %f50, %f51, %f49;
	add.s32 	%r39, %r39, 4;
$L__BB0_7:
	setp.eq.s32 	%p6, %r15, 0;
	@%p6 bra 	$L__BB0_12;
	setp.eq.s32 	%p7, %r15, 1;
	@%p7 bra 	$L__BB0_10;
	add.s32 	%r29, %r4, %r39;
	mul.wide.s32 	%rd33, %r29, 4;
	add.s64 	%rd34, %rd2, %rd33;
	ld.global.f32 	%f53, [%rd34];
	mad.lo.s32 	%r30, %r5, %r39, %r2;
	mul.wide.s32 	%rd35, %r30, 4;
	add.s64 	%rd36, %rd3, %rd35;
	ld.global.f32 	%f54, [%rd36];
	fma.rn.f32 	%f55, %f53, %f54, %f67;
	ld.global.f32 	%f56, [%rd34+4];
	mul.wide.s32 	%rd37, %r5, 4;
	add.s64 	%rd38, %rd36, %rd37;
	ld.global.f32 	%f57, [%rd38];
	fma.rn.f32 	%f67, %f56, %f57, %f55;
	add.s32 	%r39, %r39, 2;
$L__BB0_10:
	and.b32  	%r31, %r3, 1;
	setp.eq.b32 	%p8, %r31, 1;
	not.pred 	%p9, %p8;
	@%p9 bra 	$L__BB0_12;
	add.s32 	%r32, %r4, %r39;
	mul.wide.s32 	%rd39, %r32, 4;
	add.s64 	%rd40, %rd2, %rd39;
	ld.global.f32 	%f58, [%rd40];
	mad.lo.s32 	%r33, %r5, %r39, %r2;
	mul.wide.s32 	%rd41, %r33, 4;
	add.s64 	%rd42, %rd3, %rd41;
	ld.global.f32 	%f59, [%rd42];
	fma.rn.f32 	%f67, %f58, %f59, %f67;
$L__BB0_12:
	cvta.to.global.u64 	%rd43, %rd8;
	ld.global.u64 	%rd44, [%rd43+8];
	cvta.to.global.u64 	%rd45, %rd44;
	ld.global.u32 	%r34, [%rd43];
	mad.lo.s32 	%r35, %r34, %r1, %r2;
	mul.wide.s32 	%rd46, %r35, 4;
	add.s64 	%rd47, %rd45, %rd46;
	st.global.f32 	[%rd47], %f67;
	ret;

}


// ===== COMPILED SASS (sm_100) =====

	.target	sm_100

	.elftype	@"ET_EXEC"


//--------------------- .note.nv.tkinfo           --------------------------
	.section	.note.nv.tkinfo,"",@"SHT_NOTE"
	.sectionflags	@"SHF_NOTE_NV_TKINFO"
	.tkinfo
        /*0018*/ 	.word	0x00000002
        /*0030*/ 	.string	""
        /*0030*/ 	.string	"ptxas"
        /*0030*/ 	.string	"Cuda compilation tools, release 13.0, V13.0.88"
        /*0030*/ 	.string	"Build cuda_13.0.r13.0/compiler.36424714_0"
        /*0030*/ 	.string	"-arch sm_100 -m 64 "



//--------------------- .note.nv.cuinfo           --------------------------
	.section	.note.nv.cuinfo,"",@"SHT_NOTE"
	.sectionflags	@"SHF_NOTE_NV_CUINFO"
        /*0018*/ 	.short	0x0002
        /*001a*/ 	.short	0x0064
        /*001c*/ 	.short	0x0082
	.zero		2


//--------------------- .nv.info                  --------------------------
	.section	.nv.info,"",@"SHT_CUDA_INFO"
	.align	4


	//----- nvinfo : EIATTR_REGCOUNT
	.align		4
        /*0000*/ 	.byte	0x04, 0x2f
        /*0002*/ 	.short	(.L_1 - .L_0)
	.align		4
.L_0:
        /*0004*/ 	.word	index@(_Z12matMulKernelP6MatrixS0_S0_)
        /*0008*/ 	.word	0x00000020


	//----- nvinfo : EIATTR_FRAME_SIZE
	.align		4
.L_1:
        /*000c*/ 	.byte	0x04, 0x11
        /*000e*/ 	.short	(.L_3 - .L_2)
	.align		4
.L_2:
        /*0010*/ 	.word	index@(_Z12matMulKernelP6MatrixS0_S0_)
        /*0014*/ 	.word	0x00000000


	//----- nvinfo : EIATTR_MIN_STACK_SIZE
	.align		4
.L_3:
        /*0018*/ 	.byte	0x04, 0x12
        /*001a*/ 	.short	(.L_5 - .L_4)
	.align		4
.L_4:
        /*001c*/ 	.word	index@(_Z12matMulKernelP6MatrixS0_S0_)
        /*0020*/ 	.word	0x00000000
.L_5:


//--------------------- .nv.compat                --------------------------
	.section	.nv.compat,"",@"SHT_CUDA_COMPAT_INFO"
	.align	4
        /*0000*/ 	.byte	0x02, 0x09, 0x00, 0x00, 0x02, 0x02, 0x01, 0x00, 0x02, 0x05, 0x05, 0x00, 0x03, 0x07, 0x01, 0x01
        /*0010*/ 	.byte	0x02, 0x03, 0x00, 0x00, 0x02, 0x06, 0x01, 0x00, 0x04, 0x0b, 0x08, 0x00, 0x09, 0x00, 0x00, 0x00
        /*0020*/ 	.byte	0x00, 0x00, 0x00, 0x00


//--------------------- .nv.info._Z12matMulKernelP6MatrixS0_S0_ --------------------------
	.section	.nv.info._Z12matMulKernelP6MatrixS0_S0_,"",@"SHT_CUDA_INFO"
	.sectionflags	@""
	.align	4


	//----- nvinfo : EIATTR_CUDA_API_VERSION
	.align		4
        /*0000*/ 	.byte	0x04, 0x37
        /*0002*/ 	.short	(.L_7 - .L_6)
.L_6:
        /*0004*/ 	.word	0x00000082


	//----- nvinfo : EIATTR_KPARAM_INFO
	.align		4
.L_7:
        /*0008*/ 	.byte	0x04, 0x17
        /*000a*/ 	.short	(.L_9 - .L_8)
.L_8:
        /*000c*/ 	.word	0x00000000
        /*0010*/ 	.short	0x0002
        /*0012*/ 	.short	0x0010
        /*0014*/ 	.byte	0x00, 0xf5, 0x21, 0x00


	//----- nvinfo : EIATTR_KPARAM_INFO
	.align		4
.L_9:
        /*0018*/ 	.byte	0x04, 0x17
        /*001a*/ 	.short	(.L_11 - .L_10)
.L_10:
        /*001c*/ 	.word	0x00000000
        /*0020*/ 	.short	0x0001
        /*0022*/ 	.short	0x0008
        /*0024*/ 	.byte	0x00, 0xf5, 0x21, 0x00


	//----- nvinfo : EIATTR_KPARAM_INFO
	.align		4
.L_11:
        /*0028*/ 	.byte	0x04, 0x17
        /*002a*/ 	.short	(.L_13 - .L_12)
.L_12:
        /*002c*/ 	.word	0x00000000
        /*0030*/ 	.short	0x0000
        /*0032*/ 	.short	0x0000
        /*0034*/ 	.byte	0x00, 0xf5, 0x21, 0x00


	//----- nvinfo : EIATTR_SPARSE_MMA_MASK
	.align		4
.L_13:
        /*0038*/ 	.byte	0x03, 0x50
        /*003a*/ 	.short	0x0000


	//----- nvinfo : EIATTR_MAXREG_COUNT
	.align		4
        /*003c*/ 	.byte	0x03, 0x1b
        /*003e*/ 	.short	0x00ff


	//----- nvinfo : EIATTR_MERCURY_ISA_VERSION
	.align		4
        /*0040*/ 	.byte	0x03, 0x5f
        /*0042*/ 	.short	0x0101


	//----- nvinfo : EIATTR_VRC_CTA_INIT_COUNT
	.align		4
        /*0044*/ 	.byte	0x02, 0x4a
	.zero		1
	.zero		1


	//----- nvinfo : EIATTR_EXIT_INSTR_OFFSETS
	.align		4
        /*0048*/ 	.byte	0x04, 0x1c
        /*004a*/ 	.short	(.L_15 - .L_14)


	//   ....[0]....
.L_14:
        /*004c*/ 	.word	0x000007f0


	//----- nvinfo : EIATTR_CBANK_PARAM_SIZE
	.align		4
.L_15:
        /*0050*/ 	.byte	0x03, 0x19
        /*0052*/ 	.short	0x0018


	//----- nvinfo : EIATTR_PARAM_CBANK
	.align		4
        /*0054*/ 	.byte	0x04, 0x0a
        /*0056*/ 	.short	(.L_17 - .L_16)
	.align		4
.L_16:
        /*0058*/ 	.word	index@(.nv.constant0._Z12matMulKernelP6MatrixS0_S0_)
        /*005c*/ 	.short	0x0380
        /*005e*/ 	.short	0x0018


	//----- nvinfo : EIATTR_SW_WAR
	.align		4
.L_17:
        /*0060*/ 	.byte	0x04, 0x36
        /*0062*/ 	.short	(.L_19 - .L_18)
.L_18:
        /*0064*/ 	.word	0x00000008
.L_19:


//--------------------- .nv.callgraph             --------------------------
	.section	.nv.callgraph,"",@"SHT_CUDA_CALLGRAPH"
	.align	4
	.sectionentsize	8
	.align		4
        /*0000*/ 	.word	0x00000000
	.align		4
        /*0004*/ 	.word	0xffffffff
	.align		4
        /*0008*/ 	.word	0x00000000
	.align		4
        /*000c*/ 	.word	0xfffffffe
	.align		4
        /*0010*/ 	.word	0x00000000
	.align		4
        /*0014*/ 	.word	0xfffffffd
	.align		4
        /*0018*/ 	.word	0x00000000
	.align		4
        /*001c*/ 	.word	0xfffffffc


//--------------------- .text._Z12matMulKernelP6MatrixS0_S0_ --------------------------
	.section	.text._Z12matMulKernelP6MatrixS0_S0_,"ax",@progbits
	.align	128
        .global         _Z12matMulKernelP6MatrixS0_S0_
        .type           _Z12matMulKernelP6MatrixS0_S0_,@function
        .size           _Z12matMulKernelP6MatrixS0_S0_,(.L_x_5 - _Z12matMulKernelP6MatrixS0_S0_)
        .other          _Z12matMulKernelP6MatrixS0_S0_,@"STO_CUDA_ENTRY STV_DEFAULT"
_Z12matMulKernelP6MatrixS0_S0_:
.text._Z12matMulKernelP6MatrixS0_S0_:
[----:B------:R-:W-:Y:S08]  /*0000*/  LDC R1, c[0x0][0x37c] ;  /* 0x0000df00ff017b82 */ /* 0x000ff00000000800 */
[----:B------:R-:W0:Y:S01]  /*0010*/  LDC.64 R10, c[0x0][0x380] ;  /* 0x0000e000ff0a7b82 */ /* 0x000e220000000a00 */
[----:B------:R-:W0:Y:S02]  /*0020*/  LDCU.64 UR4, c[0x0][0x358] ;  /* 0x00006b00ff0477ac */ /* 0x000e240008000a00 */
[----:B0-----:R-:W2:Y:S05]  /*0030*/  LDG.E R0, desc[UR4][R10.64] ;  /* 0x000000040a007981 */ /* 0x001eaa000c1e1900 */
[----:B------:R-:W0:Y:S01]  /*0040*/  S2UR UR6, SR_CTAID.Y ;  /* 0x00000000000679c3 */ /* 0x000e220000002600 */
[----:B------:R-:W-:Y:S01]  /*0050*/  HFMA2 R20, -RZ, RZ, 0, 0 ;  /* 0x00000000ff147431 */ /* 0x000fe200000001ff */
[----:B------:R-:W0:Y:S01]  /*0060*/  S2R R3, SR_TID.Y ;  /* 0x0000000000037919 */ /* 0x000e220000002200 */
[----:B------:R-:W1:Y:S05]  /*0070*/  S2R R4, SR_TID.X ;  /* 0x0000000000047919 */ /* 0x000e6a0000002100 */
[----:B------:R-:W0:Y:S08]  /*0080*/  LDC R2, c[0x0][0x364] ;  /* 0x0000d900ff027b82 */ /* 0x000e300000000800 */
[----:B------:R-:W1:Y:S08]  /*0090*/  S2UR UR7, SR_CTAID.X ;  /* 0x00000000000779c3 */ /* 0x000e700000002500 */
[----:B------:R-:W1:Y:S01]  /*00a0*/  LDC R5, c[0x0][0x360] ;  /* 0x0000d800ff057b82 */ /* 0x000e620000000800 */
[----:B0-----:R-:W-:-:S02]  /*00b0*/  IMAD R3, R2, UR6, R3 ;  /* 0x0000000602037c24 */ /* 0x001fc4000f8e0203 */
[----:B-1----:R-:W-:Y:S01]  /*00c0*/  IMAD R2, R5, UR7, R4 ;  /* 0x0000000705027c24 */ /* 0x002fe2000f8e0204 */
[----:B--2---:R-:W-:-:S13]  /*00d0*/  ISETP.GE.AND P0, PT, R0, 0x1, PT ;  /* 0x000000010000780c */ /* 0x004fda0003f06270 */
[----:B------:R-:W-:Y:S05]  /*00e0*/  @!P0 BRA `(.L_x_0) ;  /* 0x0000000400a88947 */ /* 0x000fea0003800000 */
[----:B------:R-:W0:Y:S01]  /*00f0*/  LDC.64 R14, c[0x0][0x388] ;  /* 0x0000e200ff0e7b82 */ /* 0x000e220000000a00 */
[C---:B------:R-:W-:Y:S01]  /*0100*/  ISETP.GE.U32.AND P1, PT, R0.reuse, 0x8, PT ;  /* 0x000000080000780c */ /* 0x040fe20003f26070 */
[----:B------:R-:W5:Y:S01]  /*0110*/  LDG.E.64 R10, desc[UR4][R10.64+0x8] ;  /* 0x000008040a0a7981 */ /* 0x000f62000c1e1b00 */
[----:B------:R-:W-:Y:S01]  /*0120*/  LOP3.LUT R6, R0, 0x7, RZ, 0xc0, !PT ;  /* 0x0000000700067812 */ /* 0x000fe200078ec0ff */
[----:B------:R-:W-:Y:S01]  /*0130*/  IMAD R7, R3, R0, RZ ;  /* 0x0000000003077224 */ /* 0x000fe200078e02ff */
[----:B------:R-:W-:Y:S02]  /*0140*/  MOV R20, RZ ;  /* 0x000000ff00147202 */ /* 0x000fe40000000f00 */
[----:B------:R-:W-:Y:S02]  /*0150*/  ISETP.NE.AND P0, PT, R6, RZ, PT ;  /* 0x000000ff0600720c */ /* 0x000fe40003f05270 */
[----:B------:R-:W-:Y:S01]  /*0160*/  MOV R8, RZ ;  /* 0x000000ff00087202 */ /* 0x000fe20000000f00 */
[----:B0-----:R0:W5:Y:S04]  /*0170*/  LDG.E R5, desc[UR4][R14.64] ;  /* 0x000000040e057981 */ /* 0x001168000c1e1900 */
[----:B------:R0:W5:Y:S01]  /*0180*/  LDG.E.64 R12, desc[UR4][R14.64+0x8] ;  /* 0x000008040e0c7981 */ /* 0x000162000c1e1b00 */
[----:B------:R-:W-:Y:S05]  /*0190*/  @!P1 BRA `(.L_x_1) ;  /* 0x0000000000bc9947 */ /* 0x000fea0003800000 */
[----:B-----5:R-:W-:Y:S01]  /*01a0*/  IMAD.WIDE.U32 R8, R7, 0x4, R10 ;  /* 0x0000000407087825 */ /* 0x020fe200078e000a */
[----:B------:R-:W-:Y:S02]  /*01b0*/  MOV R20, RZ ;  /* 0x000000ff00147202 */ /* 0x000fe40000000f00 */
[----:B------:R-:W-:Y:S02]  /*01c0*/  MOV R4, R2 ;  /* 0x0000000200047202 */ /* 0x000fe40000000f00 */
[----:B------:R-:W-:Y:S02]  /*01d0*/  IADD3 R18, P1, PT, R8, 0x10, RZ ;  /* 0x0000001008127810 */ /* 0x000fe40007f3e0ff */
[----:B------:R-:W-:Y:S02]  /*01e0*/  LOP3.LUT R8, R0, 0x7ffffff8, RZ, 0xc0, !PT ;  /* 0x7ffffff800087812 */ /* 0x000fe400078ec0ff */
[----:B------:R-:W-:Y:S02]  /*01f0*/  IADD3.X R19, PT, PT, RZ, R9, RZ, P1, !PT ;  /* 0x00000009ff137210 */ /* 0x000fe40000ffe4ff */
[----:B------:R-:W-:-:S07]  /*0200*/  IADD3 R9, PT, PT, -R8, RZ, RZ ;  /* 0x000000ff08097210 */ /* 0x000fce0007ffe1ff */
.L_x_2:
[----:B------:R-:W-:Y:S01]  /*0210*/  IMAD.WIDE R16, R4, 0x4, R12 ;  /* 0x0000000404107825 */ /* 0x000fe200078e020c */
[----:B0-----:R-:W-:Y:S02]  /*0220*/  MOV R14, R18 ;  /* 0x00000012000e7202 */ /* 0x001fe40000000f00 */
[----:B------:R-:W-:Y:S02]  /*0230*/  MOV R15, R19 ;  /* 0x00000013000f7202 */ /* 0x000fe40000000f00 */
[----:B------:R-:W2:Y:S01]  /*0240*/  LDG.E R21, desc[UR4][R16.64] ;  /* 0x0000000410157981 */ /* 0x000ea2000c1e1900 */
[----:B------:R-:W-:-:S03]  /*0250*/  IMAD.WIDE R24, R5, 0x4, R16 ;  /* 0x0000000405187825 */ /* 0x000fc600078e0210 */
[----:B------:R-:W2:Y:S04]  /*0260*/  LDG.E R29, desc[UR4][R14.64+-0x10] ;  /* 0xfffff0040e1d7981 */ /* 0x000ea8000c1e1900 */
[----:B------:R0:W3:Y:S04]  /*0270*/  LDG.E R23, desc[UR4][R24.64] ;  /* 0x0000000418177981 */ /* 0x0000e8000c1e1900 */
[----:B------:R-:W3:Y:S04]  /*0280*/  LDG.E R22, desc[UR4][R14.64+-0xc] ;  /* 0xfffff4040e167981 */ /* 0x000ee8000c1e1900 */
[----:B------:R-:W4:Y:S01]  /*0290*/  LDG.E R26, desc[UR4][R14.64+-0x8] ;  /* 0xfffff8040e1a7981 */ /* 0x000f22000c1e1900 */
[----:B0-----:R-:W-:-:S05]  /*02a0*/  IMAD.WIDE R24, R5, 0x4, R24 ;  /* 0x0000000405187825 */ /* 0x001fca00078e0218 */
[----:B------:R-:W4:Y:S01]  /*02b0*/  LDG.E R27, desc[UR4][R24.64] ;  /* 0x00000004181b7981 */ /* 0x000f22000c1e1900 */
[----:B------:R-:W-:-:S04]  /*02c0*/  IMAD.WIDE R18, R5, 0x4, R24 ;  /* 0x0000000405127825 */ /* 0x000fc800078e0218 */
[----:B------:R-:W-:Y:S02]  /*02d0*/  IMAD.WIDE R16, R5, 0x4, R18 ;  /* 0x0000000405107825 */ /* 0x000fe400078e0212 */
[----:B------:R-:W5:Y:S04]  /*02e0*/  LDG.E R18, desc[UR4][R18.64] ;  /* 0x0000000412127981 */ /* 0x000f68000c1e1900 */
[----:B------:R-:W5:Y:S01]  /*02f0*/  LDG.E R19, desc[UR4][R14.64+0x4] ;  /* 0x000004040e137981 */ /* 0x000f62000c1e1900 */
[----:B--2---:R-:W-:Y:S01]  /*0300*/  FFMA R29, R29, R21, R20 ;  /* 0x000000151d1d7223 */ /* 0x004fe20000000014 */
[----:B------:R-:W-:Y:S02]  /*0310*/  IMAD.WIDE R20, R5, 0x4, R16 ;  /* 0x0000000405147825 */ /* 0x000fe400078e0210 */
[----:B------:R-:W2:Y:S02]  /*0320*/  LDG.E R16, desc[UR4][R16.64] ;  /* 0x0000000410107981 */ /* 0x000ea4000c1e1900 */
[----:B---3--:R-:W-:-:S02]  /*0330*/  FFMA R28, R22, R23, R29 ;  /* 0x00000017161c7223 */ /* 0x008fc4000000001d */
[----:B------:R-:W5:Y:S01]  /*0340*/  LDG.E R29, desc[UR4][R14.64+-0x4] ;  /* 0xfffffc040e1d7981 */ /* 0x000f62000c1e1900 */
[----:B------:R-:W-:-:S03]  /*0350*/  IMAD.WIDE R22, R5, 0x4, R20 ;  /* 0x0000000405167825 */ /* 0x000fc600078e0214 */
[----:B------:R-:W3:Y:S04]  /*0360*/  LDG.E R20, desc[UR4][R20.64] ;  /* 0x0000000414147981 */ /* 0x000ee8000c1e1900 */
[----:B------:R-:W3:Y:S01]  /*0370*/  LDG.E R17, desc[UR4][R14.64+0xc] ;  /* 0x00000c040e117981 */ /* 0x000ee2000c1e1900 */
[----:B----4-:R-:W-:-:S03]  /*0380*/  FFMA R28, R26, R27, R28 ;  /* 0x0000001b1a1c7223 */ /* 0x010fc6000000001c */
[----:B------:R-:W2:Y:S01]  /*0390*/  LDG.E R27, desc[UR4][R14.64] ;  /* 0x000000040e1b7981 */ /* 0x000ea2000c1e1900 */
[----:B------:R-:W-:-:S03]  /*03a0*/  IMAD.WIDE R24, R5, 0x4, R22 ;  /* 0x0000000405187825 */ /* 0x000fc600078e0216 */
[----:B------:R-:W4:Y:S04]  /*03b0*/  LDG.E R26, desc[UR4][R22.64] ;  /* 0x00000004161a7981 */ /* 0x000f28000c1e1900 */
[----:B------:R-:W4:Y:S04]  /*03c0*/  LDG.E R21, desc[UR4][R14.64+0x8] ;  /* 0x000008040e157981 */ /* 0x000f28000c1e1900 */
[----:B------:R-:W4:Y:S01]  /*03d0*/  LDG.E R24, desc[UR4][R24.64] ;  /* 0x0000000418187981 */ /* 0x000f22000c1e1900 */
[----:B------:R-:W-:-:S04]  /*03e0*/  IADD3 R9, PT, PT, R9, 0x8, RZ ;  /* 0x0000000809097810 */ /* 0x000fc80007ffe0ff */
[----:B------:R-:W-:Y:S02]  /*03f0*/  ISETP.NE.AND P1, PT, R9, RZ, PT ;  /* 0x000000ff0900720c */ /* 0x000fe40003f25270 */
[----:B------:R-:W-:Y:S01]  /*0400*/  LEA R4, R5, R4, 0x3 ;  /* 0x0000000405047211 */ /* 0x000fe200078e18ff */
[----:B-----5:R-:W-:-:S04]  /*0410*/  FFMA R18, R29, R18, R28 ;  /* 0x000000121d127223 */ /* 0x020fc8000000001c */
[----:B--2---:R-:W-:-:S04]  /*0420*/  FFMA R16, R27, R16, R18 ;  /* 0x000000101b107223 */ /* 0x004fc80000000012 */
[----:B---3--:R-:W-:Y:S01]  /*0430*/  FFMA R16, R19, R20, R16 ;  /* 0x0000001413107223 */ /* 0x008fe20000000010 */
[----:B------:R-:W-:-:S03]  /*0440*/  IADD3 R18, P2, PT, R14, 0x20, RZ ;  /* 0x000000200e127810 */ /* 0x000fc60007f5e0ff */
[----:B----4-:R-:W-:Y:S01]  /*0450*/  FFMA R16, R21, R26, R16 ;  /* 0x0000001a15107223 */ /* 0x010fe20000000010 */
[----:B------:R-:W-:-:S03]  /*0460*/  IADD3.X R19, PT, PT, RZ, R15, RZ, P2, !PT ;  /* 0x0000000fff137210 */ /* 0x000fc600017fe4ff */
[----:B------:R-:W-:Y:S01]  /*0470*/  FFMA R20, R17, R24, R16 ;  /* 0x0000001811147223 */ /* 0x000fe20000000010 */
[----:B------:R-:W-:Y:S06]  /*0480*/  @P1 BRA `(.L_x_2) ;  /* 0xfffffffc00601947 */ /* 0x000fec000383ffff */
.L_x_1:
[----:B------:R-:W-:Y:S05]  /*0490*/  @!P0 BRA `(.L_x_0) ;  /* 0x0000000000bc8947 */ /* 0x000fea0003800000 */
[----:B------:R-:W-:Y:S02]  /*04a0*/  ISETP.GE.U32.AND P0, PT, R6, 0x4, PT ;  /* 0x000000040600780c */ /* 0x000fe40003f06070 */
[----:B------:R-:W-:-:S04]  /*04b0*/  LOP3.LUT R21, R0, 0x3, RZ, 0xc0, !PT ;  /* 0x0000000300157812 */ /* 0x000fc800078ec0ff */
[----:B------:R-:W-:-:S07]  /*04c0*/  ISETP.NE.AND P1, PT, R21, RZ, PT ;  /* 0x000000ff1500720c */ /* 0x000fce0003f25270 */
[----:B------:R-:W-:Y:S06]  /*04d0*/  @!P0 BRA `(.L_x_3) ;  /* 0x0000000000508947 */ /* 0x000fec0003800000 */
[-C--:B-----5:R-:W-:Y:S01]  /*04e0*/  IMAD R25, R5, R8.reuse, R2 ;  /* 0x0000000805197224 */ /* 0x0a0fe200078e0202 */
[----:B0-----:R-:W-:-:S03]  /*04f0*/  IADD3 R15, PT, PT, R7, R8, RZ ;  /* 0x00000008070f7210 */ /* 0x001fc60007ffe0ff */
[----:B------:R-:W-:-:S04]  /*0500*/  IMAD.WIDE R24, R25, 0x4, R12 ;  /* 0x0000000419187825 */ /* 0x000fc800078e020c */
[----:B------:R-:W-:-:S04]  /*0510*/  IMAD.WIDE R14, R15, 0x4, R10 ;  /* 0x000000040f0e7825 */ /* 0x000fc800078e020a */
[C---:B------:R-:W-:Y:S01]  /*0520*/  IMAD.WIDE R16, R5.reuse, 0x4, R24 ;  /* 0x0000000405107825 */ /* 0x040fe200078e0218 */
[----:B------:R-:W2:Y:S04]  /*0530*/  LDG.E R9, desc[UR4][R14.64] ;  /* 0x000000040e097981 */ /* 0x000ea8000c1e1900 */
[----:B------:R-:W2:Y:S01]  /*0540*/  LDG.E R24, desc[UR4][R24.64] ;  /* 0x0000000418187981 */ /* 0x000ea2000c1e1900 */
[----:B------:R-:W-:-:S03]  /*0550*/  IMAD.WIDE R18, R5, 0x4, R16 ;  /* 0x0000000405127825 */ /* 0x000fc600078e0210 */
[----:B------:R-:W3:Y:S04]  /*0560*/  LDG.E R16, desc[UR4][R16.64] ;  /* 0x0000000410107981 */ /* 0x000ee8000c1e1900 */
[----:B------:R-:W3:Y:S01]  /*0570*/  LDG.E R4, desc[UR4][R14.64+0x4] ;  /* 0x000004040e047981 */ /* 0x000ee2000c1e1900 */
[----:B------:R-:W-:-:S03]  /*0580*/  IMAD.WIDE R22, R5, 0x4, R18 ;  /* 0x0000000405167825 */ /* 0x000fc600078e0212 */
[----:B------:R-:W4:Y:S04]  /*0590*/  LDG.E R6, desc[UR4][R18.64] ;  /* 0x0000000412067981 */ /* 0x000f28000c1e1900 */
[----:B------:R-:W4:Y:S04]  /*05a0*/  LDG.E R27, desc[UR4][R14.64+0x8] ;  /* 0x000008040e1b7981 */ /* 0x000f28000c1e1900 */
[----:B------:R-:W4:Y:S04]  /*05b0*/  LDG.E R29, desc[UR4][R14.64+0xc] ;  /* 0x00000c040e1d7981 */ /* 0x000f28000c1e1900 */
[----:B------:R-:W4:Y:S01]  /*05c0*/  LDG.E R22, desc[UR4][R22.64] ;  /* 0x0000000416167981 */ /* 0x000f22000c1e1900 */
[----:B------:R-:W-:Y:S01]  /*05d0*/  IADD3 R8, PT, PT, R8, 0x4, RZ ;  /* 0x0000000408087810 */ /* 0x000fe20007ffe0ff */
[----:B--2---:R-:W-:-:S04]  /*05e0*/  FFMA R9, R9, R24, R20 ;  /* 0x0000001809097223 */ /* 0x004fc80000000014 */
[----:B---3--:R-:W-:-:S04]  /*05f0*/  FFMA R4, R4, R16, R9 ;  /* 0x0000001004047223 */ /* 0x008fc80000000009 */
[----:B----4-:R-:W-:-:S04]  /*0600*/  FFMA R4, R27, R6, R4 ;  /* 0x000000061b047223 */ /* 0x010fc80000000004 */
[----:B------:R-:W-:-:S07]  /*0610*/  FFMA R20, R29, R22, R4 ;  /* 0x000000161d147223 */ /* 0x000fce0000000004 */
.L_x_3:
[----:B------:R-:W-:Y:S05]  /*0620*/  @!P1 BRA `(.L_x_0) ;  /* 0x0000000000589947 */ /* 0x000fea0003800000 */
[----:B------:R-:W-:Y:S02]  /*0630*/  ISETP.NE.AND P0, PT, R21, 0x1, PT ;  /* 0x000000011500780c */ /* 0x000fe40003f05270 */
[----:B------:R-:W-:-:S04]  /*0640*/  LOP3.LUT R0, R0, 0x1, RZ, 0xc0, !PT ;  /* 0x0000000100007812 */ /* 0x000fc800078ec0ff */
[----:B------:R-:W-:-:S07]  /*0650*/  ISETP.NE.U32.AND P1, PT, R0, 0x1, PT ;  /* 0x000000010000780c */ /* 0x000fce0003f25070 */
[-C--:B-----5:R-:W-:Y:S01]  /*0660*/  @P0 IMAD R17, R5, R8.reuse, R2 ;  /* 0x0000000805110224 */ /* 0x0a0fe200078e0202 */
[----:B0-----:R-:W-:Y:S02]  /*0670*/  @P0 IADD3 R15, PT, PT, R7, R8, RZ ;  /* 0x00000008070f0210 */ /* 0x001fe40007ffe0ff */
[----:B------:R-:W-:Y:S01]  /*0680*/  @P0 IADD3 R8, PT, PT, R8, 0x2, RZ ;  /* 0x0000000208080810 */ /* 0x000fe20007ffe0ff */
[----:B------:R-:W-:-:S03]  /*0690*/  @P0 IMAD.WIDE R16, R17, 0x4, R12 ;  /* 0x0000000411100825 */ /* 0x000fc600078e020c */
[-C--:B------:R-:W-:Y:S01]  /*06a0*/  @!P1 IADD3 R9, PT, PT, R7, R8.reuse, RZ ;  /* 0x0000000807099210 */ /* 0x080fe20007ffe0ff */
[----:B------:R-:W-:Y:S01]  /*06b0*/  @P0 IMAD.WIDE R14, R15, 0x4, R10 ;  /* 0x000000040f0e0825 */ /* 0x000fe200078e020a */
[----:B------:R-:W2:Y:S03]  /*06c0*/  @P0 LDG.E R0, desc[UR4][R16.64] ;  /* 0x0000000410000981 */ /* 0x000ea6000c1e1900 */
[C---:B------:R-:W-:Y:S01]  /*06d0*/  @P0 IMAD.WIDE R6, R5.reuse, 0x4, R16 ;  /* 0x0000000405060825 */ /* 0x040fe200078e0210 */
[----:B------:R-:W2:Y:S03]  /*06e0*/  @P0 LDG.E R19, desc[UR4][R14.64] ;  /* 0x000000040e130981 */ /* 0x000ea6000c1e1900 */
[----:B------:R-:W-:Y:S01]  /*06f0*/  @!P1 IMAD R5, R5, R8, R2 ;  /* 0x0000000805059224 */ /* 0x000fe200078e0202 */
[----:B------:R-:W3:Y:S01]  /*0700*/  @P0 LDG.E R21, desc[UR4][R14.64+0x4] ;  /* 0x000004040e150981 */ /* 0x000ee2000c1e1900 */
[----:B------:R-:W-:-:S03]  /*0710*/  @!P1 IMAD.WIDE R10, R9, 0x4, R10 ;  /* 0x00000004090a9825 */ /* 0x000fc600078e020a */
[----:B------:R-:W3:Y:S01]  /*0720*/  @P0 LDG.E R6, desc[UR4][R6.64] ;  /* 0x0000000406060981 */ /* 0x000ee2000c1e1900 */
[----:B------:R-:W-:-:S03]  /*0730*/  @!P1 IMAD.WIDE R12, R5, 0x4, R12 ;  /* 0x00000004050c9825 */ /* 0x000fc600078e020c */
[----:B------:R-:W4:Y:S04]  /*0740*/  @!P1 LDG.E R11, desc[UR4][R10.64] ;  /* 0x000000040a0b9981 */ /* 0x000f28000c1e1900 */
[----:B------:R-:W4:Y:S01]  /*0750*/  @!P1 LDG.E R12, desc[UR4][R12.64] ;  /* 0x000000040c0c9981 */ /* 0x000f22000c1e1900 */
[----:B--2---:R-:W-:-:S04]  /*0760*/  @P0 FFMA R0, R19, R0, R20 ;  /* 0x0000000013000223 */ /* 0x004fc80000000014 */
[----:B---3--:R-:W-:-:S04]  /*0770*/  @P0 FFMA R20, R21, R6, R0 ;  /* 0x0000000615140223 */ /* 0x008fc80000000000 */
[----:B----4-:R-:W-:-:S07]  /*0780*/  @!P1 FFMA R20, R11, R12, R20 ;  /* 0x0000000c0b149223 */ /* 0x010fce0000000014 */
.L_x_0:
[----:B------:R-:W1:Y:S02]  /*0790*/  LDC.64 R6, c[0x0][0x390] ;  /* 0x0000e400ff067b82 */ /* 0x000e640000000a00 */
[----:B-1----:R-:W2:Y:S04]  /*07a0*/  LDG.E R0, desc[UR4][R6.64] ;  /* 0x0000000406007981 */ /* 0x002ea8000c1e1900 */
[----:B-----5:R-:W3:Y:S01]  /*07b0*/  LDG.E.64 R4, desc[UR4][R6.64+0x8] ;  /* 0x0000080406047981 */ /* 0x020ee2000c1e1b00 */
[----:B--2---:R-:W-:-:S04]  /*07c0*/  IMAD R3, R3, R0, R2 ;  /* 0x0000000003037224 */ /* 0x004fc800078e0202 */
[----:B---3--:R-:W-:-:S05]  /*07d0*/  IMAD.WIDE R4, R3, 0x4, R4 ;  /* 0x0000000403047825 */ /* 0x008fca00078e0204 */
[----:B------:R-:W-:Y:S01]  /*07e0*/  STG.E desc[UR4][R4.64], R20 ;  /* 0x0000001404007986 */ /* 0x000fe2000c101904 */
[----:B------:R-:W-:Y:S05]  /*07f0*/  EXIT ;  /* 0x000000000000794d */ /* 0x000fea0003800000 */
.L_x_4:
[----:B------:R-:W-:-:S00]  /*0800*/  BRA `(.L_x_4) ;  /* 0xfffffffc00fc7947 */ /* 0x000fc0000383ffff */
[----:B------:R-:W-:-:S00]  /*0810*/  NOP ;  /* 0x0000000000007918 */ /* 0x000fc00000000000 */
        /* <DEDUP_REMOVED lines=14> */
.L_x_5:


//--------------------- .nv.shared.reserved.0     --------------------------
	.section	.nv.shared.reserved.0,"aw",@nobits
	.weak		__nv_reservedSMEM_offset_0_alias
	.size		__nv_reservedSMEM_offset_0_alias, 0, 64
	.other		__nv_reservedSMEM_offset_0_alias,@"STO_CUDA_RESERVED_SHARED STV_DEFAULT"
__nv_reservedSMEM_offset_0_alias:
	.zero		0
	.zero		64


//--------------------- .nv.constant0._Z12matMulKernelP6MatrixS0_S0_ --------------------------
	.section	.nv.constant0._Z12matMulKernelP6MatrixS0_S0_,"a",@progbits
	.sectionflags	@""
	.align	4
.nv.constant0._Z12matMulKernelP6MatrixS0_S0_:
	.zero		920


//--------------------- SYMBOLS --------------------------

	.type		.nv.reservedSmem.offset0,@object
	.size		.nv.reservedSmem.offset0,0x4
